//
// Generated by NVIDIA NVVM Compiler
//
// Compiler Build ID: CL-36424714
// Cuda compilation tools, release 13.0, V13.0.88
// Based on NVVM 20.0.0
//

.version 9.0
.target sm_100
.address_size 64

	// .globl	_Z13callOperationPiS_S_i
// _ZZ25callOperationSharedStaticPiS_S_iE3s_a has been demoted
// _ZZ25callOperationSharedStaticPiS_S_iE5s_res has been demoted
.extern .shared .align 16 .b8 data[];

.visible .entry _Z13callOperationPiS_S_i(
	.param .u64 .ptr .align 1 _Z13callOperationPiS_S_i_param_0,
	.param .u64 .ptr .align 1 _Z13callOperationPiS_S_i_param_1,
	.param .u64 .ptr .align 1 _Z13callOperationPiS_S_i_param_2,
	.param .u32 _Z13callOperationPiS_S_i_param_3
)
{
	.reg .pred 	%p<2>;
	.reg .b32 	%r<10>;
	.reg .b64 	%rd<11>;

	ld.param.u64 	%rd1, [_Z13callOperationPiS_S_i_param_0];
	ld.param.u64 	%rd2, [_Z13callOperationPiS_S_i_param_1];
	ld.param.u64 	%rd3, [_Z13callOperationPiS_S_i_param_2];
	ld.param.u32 	%r2, [_Z13callOperationPiS_S_i_param_3];
	mov.u32 	%r3, %ntid.x;
	mov.u32 	%r4, %ctaid.x;
	mov.u32 	%r5, %tid.x;
	mad.lo.s32 	%r1, %r3, %r4, %r5;
	setp.ge.s32 	%p1, %r1, %r2;
	@%p1 bra 	$L__BB0_2;
	cvta.to.global.u64 	%rd4, %rd3;
	cvta.to.global.u64 	%rd5, %rd1;
	cvta.to.global.u64 	%rd6, %rd2;
	mul.wide.s32 	%rd7, %r1, 4;
	add.s64 	%rd8, %rd5, %rd7;
	ld.global.u32 	%r6, [%rd8];
	add.s64 	%rd9, %rd6, %rd7;
	ld.global.u32 	%r7, [%rd9];
	sub.s32 	%r8, %r6, %r7;
	add.s64 	%rd10, %rd4, %rd7;
	max.s32 	%r9, %r8, 0;
	st.global.u32 	[%rd10], %r9;
$L__BB0_2:
	ret;

}
	// .globl	_Z25callOperationSharedStaticPiS_S_i
.visible .entry _Z25callOperationSharedStaticPiS_S_i(
	.param .u64 .ptr .align 1 _Z25callOperationSharedStaticPiS_S_i_param_0,
	.param .u64 .ptr .align 1 _Z25callOperationSharedStaticPiS_S_i_param_1,
	.param .u64 .ptr .align 1 _Z25callOperationSharedStaticPiS_S_i_param_2,
	.param .u32 _Z25callOperationSharedStaticPiS_S_i_param_3
)
{
	.reg .pred 	%p<2>;
	.reg .b32 	%r<15>;
	.reg .b64 	%rd<11>;
	// demoted variable
	.shared .align 4 .b8 _ZZ25callOperationSharedStaticPiS_S_iE3s_a[100];
	// demoted variable
	.shared .align 4 .b8 _ZZ25callOperationSharedStaticPiS_S_iE5s_res[100];
	ld.param.u64 	%rd1, [_Z25callOperationSharedStaticPiS_S_i_param_0];
	ld.param.u64 	%rd2, [_Z25callOperationSharedStaticPiS_S_i_param_1];
	ld.param.u64 	%rd3, [_Z25callOperationSharedStaticPiS_S_i_param_2];
	ld.param.u32 	%r2, [_Z25callOperationSharedStaticPiS_S_i_param_3];
	mov.u32 	%r3, %ntid.x;
	mov.u32 	%r4, %ctaid.x;
	mov.u32 	%r5, %tid.x;
	mad.lo.s32 	%r1, %r3, %r4, %r5;
	setp.ge.s32 	%p1, %r1, %r2;
	@%p1 bra 	$L__BB1_2;
	cvta.to.global.u64 	%rd4, %rd3;
	cvta.to.global.u64 	%rd5, %rd1;
	cvta.to.global.u64 	%rd6, %rd2;
	mul.wide.s32 	%rd7, %r1, 4;
	add.s64 	%rd8, %rd5, %rd7;
	ld.global.u32 	%r6, [%rd8];
	shl.b32 	%r7, %r1, 2;
	mov.u32 	%r8, _ZZ25callOperationSharedStaticPiS_S_iE3s_a;
	add.s32 	%r9, %r8, %r7;
	st.shared.u32 	[%r9], %r6;
	add.s64 	%rd9, %rd6, %rd7;
	ld.global.u32 	%r10, [%rd9];
	sub.s32 	%r11, %r6, %r10;
	mov.u32 	%r12, _ZZ25callOperationSharedStaticPiS_S_iE5s_res;
	add.s32 	%r13, %r12, %r7;
	max.s32 	%r14, %r11, 0;
	st.shared.u32 	[%r13], %r14;
	add.s64 	%rd10, %rd4, %rd7;
	st.global.u32 	[%rd10], %r14;
$L__BB1_2:
	ret;

}
	// .globl	_Z26callOperationSharedDynamicPiS_S_i
.visible .entry _Z26callOperationSharedDynamicPiS_S_i(
	.param .u64 .ptr .align 1 _Z26callOperationSharedDynamicPiS_S_i_param_0,
	.param .u64 .ptr .align 1 _Z26callOperationSharedDynamicPiS_S_i_param_1,
	.param .u64 .ptr .align 1 _Z26callOperationSharedDynamicPiS_S_i_param_2,
	.param .u32 _Z26callOperationSharedDynamicPiS_S_i_param_3
)
{
	.reg .pred 	%p<2>;
	.reg .b32 	%r<13>;
	.reg .b64 	%rd<11>;

	ld.param.u64 	%rd1, [_Z26callOperationSharedDynamicPiS_S_i_param_0];
	ld.param.u64 	%rd2, [_Z26callOperationSharedDynamicPiS_S_i_param_1];
	ld.param.u64 	%rd3, [_Z26callOperationSharedDynamicPiS_S_i_param_2];
	ld.param.u32 	%r2, [_Z26callOperationSharedDynamicPiS_S_i_param_3];
	mov.u32 	%r3, %ntid.x;
	mov.u32 	%r4, %ctaid.x;
	mov.u32 	%r5, %tid.x;
	mad.lo.s32 	%r1, %r3, %r4, %r5;
	setp.ge.s32 	%p1, %r1, %r2;
	@%p1 bra 	$L__BB2_2;
	cvta.to.global.u64 	%rd4, %rd3;
	cvta.to.global.u64 	%rd5, %rd1;
	cvta.to.global.u64 	%rd6, %rd2;
	mul.wide.s32 	%rd7, %r1, 4;
	add.s64 	%rd8, %rd5, %rd7;
	ld.global.u32 	%r6, [%rd8];
	shl.b32 	%r7, %r1, 2;
	mov.u32 	%r8, data;
	add.s32 	%r9, %r8, %r7;
	st.shared.u32 	[%r9], %r6;
	add.s64 	%rd9, %rd6, %rd7;
	ld.global.u32 	%r10, [%rd9];
	st.shared.u32 	[%r9+100], %r10;
	sub.s32 	%r11, %r6, %r10;
	max.s32 	%r12, %r11, 0;
	st.shared.u32 	[%r9+200], %r12;
	add.s64 	%rd10, %rd4, %rd7;
	st.global.u32 	[%rd10], %r12;
$L__BB2_2:
	ret;

}


// ===== COMPILED SASS (sm_100) =====

	.target	sm_100

	.elftype	@"ET_EXEC"


//--------------------- .note.nv.tkinfo           --------------------------
	.section	.note.nv.tkinfo,"",@"SHT_NOTE"
	.sectionflags	@"SHF_NOTE_NV_TKINFO"
	.tkinfo
        /*0018*/ 	.word	0x00000002
        /*0030*/ 	.string	""
        /*0030*/ 	.string	"ptxas"
        /*0030*/ 	.string	"Cuda compilation tools, release 13.0, V13.0.88"
        /*0030*/ 	.string	"Build cuda_13.0.r13.0/compiler.36424714_0"
        /*0030*/ 	.string	"-arch sm_100 -m 64 "



//--------------------- .note.nv.cuinfo           --------------------------
	.section	.note.nv.cuinfo,"",@"SHT_NOTE"
	.sectionflags	@"SHF_NOTE_NV_CUINFO"
        /*0018*/ 	.short	0x0002
        /*001a*/ 	.short	0x0064
        /*001c*/ 	.short	0x0082
	.zero		2


//--------------------- .nv.info                  --------------------------
	.section	.nv.info,"",@"SHT_CUDA_INFO"
	.align	4


	//----- nvinfo : EIATTR_REGCOUNT
	.align		4
        /*0000*/ 	.byte	0x04, 0x2f
        /*0002*/ 	.short	(.L_1 - .L_0)
	.align		4
.L_0:
        /*0004*/ 	.word	index@(_Z13callOperationPiS_S_i)
        /*0008*/ 	.word	0x0000000c


	//----- nvinfo : EIATTR_FRAME_SIZE
	.align		4
.L_1:
        /*000c*/ 	.byte	0x04, 0x11
        /*000e*/ 	.short	(.L_3 - .L_2)
	.align		4
.L_2:
        /*0010*/ 	.word	index@(_Z13callOperationPiS_S_i)
        /*0014*/ 	.word	0x00000000


	//----- nvinfo : EIATTR_REGCOUNT
	.align		4
.L_3:
        /*0018*/ 	.byte	0x04, 0x2f
        /*001a*/ 	.short	(.L_5 - .L_4)
	.align		4
.L_4:
        /*001c*/ 	.word	index@(_Z25callOperationSharedStaticPiS_S_i)
        /*0020*/ 	.word	0x00000010


	//----- nvinfo : EIATTR_FRAME_SIZE
	.align		4
.L_5:
        /*0024*/ 	.byte	0x04, 0x11
        /*0026*/ 	.short	(.L_7 - .L_6)
	.align		4
.L_6:
        /*0028*/ 	.word	index@(_Z25callOperationSharedStaticPiS_S_i)
        /*002c*/ 	.word	0x00000000


	//----- nvinfo : EIATTR_REGCOUNT
	.align		4
.L_7:
        /*0030*/ 	.byte	0x04, 0x2f
        /*0032*/ 	.short	(.L_9 - .L_8)
	.align		4
.L_8:
        /*0034*/ 	.word	index@(_Z26callOperationSharedDynamicPiS_S_i)
        /*0038*/ 	.word	0x0000000e


	//----- nvinfo : EIATTR_FRAME_SIZE
	.align		4
.L_9:
        /*003c*/ 	.byte	0x04, 0x11
        /*003e*/ 	.short	(.L_11 - .L_10)
	.align		4
.L_10:
        /*0040*/ 	.word	index@(_Z26callOperationSharedDynamicPiS_S_i)
        /*0044*/ 	.word	0x00000000


	//----- nvinfo : EIATTR_MIN_STACK_SIZE
	.align		4
.L_11:
        /*0048*/ 	.byte	0x04, 0x12
        /*004a*/ 	.short	(.L_13 - .L_12)
	.align		4
.L_12:
        /*004c*/ 	.word	index@(_Z26callOperationSharedDynamicPiS_S_i)
        /*0050*/ 	.word	0x00000000


	//----- nvinfo : EIATTR_MIN_STACK_SIZE
	.align		4
.L_13:
        /*0054*/ 	.byte	0x04, 0x12
        /*0056*/ 	.short	(.L_15 - .L_14)
	.align		4
.L_14:
        /*0058*/ 	.word	index@(_Z25callOperationSharedStaticPiS_S_i)
        /*005c*/ 	.word	0x00000000


	//----- nvinfo : EIATTR_MIN_STACK_SIZE
	.align		4
.L_15:
        /*0060*/ 	.byte	0x04, 0x12
        /*0062*/ 	.short	(.L_17 - .L_16)
	.align		4
.L_16:
        /*0064*/ 	.word	index@(_Z13callOperationPiS_S_i)
        /*0068*/ 	.word	0x00000000
.L_17:


//--------------------- .nv.compat                --------------------------
	.section	.nv.compat,"",@"SHT_CUDA_COMPAT_INFO"
	.align	4
        /*0000*/ 	.byte	0x02, 0x09, 0x00, 0x00, 0x02, 0x02, 0x01, 0x00, 0x02, 0x05, 0x05, 0x00, 0x03, 0x07, 0x01, 0x01
        /*0010*/ 	.byte	0x02, 0x03, 0x00, 0x00, 0x02, 0x06, 0x01, 0x00, 0x04, 0x0b, 0x08, 0x00, 0x09, 0x00, 0x00, 0x00
        /*0020*/ 	.byte	0x00, 0x00, 0x00, 0x00


//--------------------- .nv.info._Z26callOperationSharedDynamicPiS_S_i --------------------------
	.section	.nv.info._Z26callOperationSharedDynamicPiS_S_i,"",@"SHT_CUDA_INFO"
	.sectionflags	@""
	.align	4


	//----- nvinfo : EIATTR_CUDA_API_VERSION
	.align		4
        /*0000*/ 	.byte	0x04, 0x37
        /*0002*/ 	.short	(.L_19 - .L_18)
.L_18:
        /*0004*/ 	.word	0x00000082


	//----- nvinfo : EIATTR_KPARAM_INFO
	.align		4
.L_19:
        /*0008*/ 	.byte	0x04, 0x17
        /*000a*/ 	.short	(.L_21 - .L_20)
.L_20:
        /*000c*/ 	.word	0x00000000
        /*0010*/ 	.short	0x0003
        /*0012*/ 	.short	0x0018
        /*0014*/ 	.byte	0x00, 0xf0, 0x11, 0x00


	//----- nvinfo : EIATTR_KPARAM_INFO
	.align		4
.L_21:
        /*0018*/ 	.byte	0x04, 0x17
        /*001a*/ 	.short	(.L_23 - .L_22)
.L_22:
        /*001c*/ 	.word	0x00000000
        /*0020*/ 	.short	0x0002
        /*0022*/ 	.short	0x0010
        /*0024*/ 	.byte	0x00, 0xf5, 0x21, 0x00


	//----- nvinfo : EIATTR_KPARAM_INFO
	.align		4
.L_23:
        /*0028*/ 	.byte	0x04, 0x17
        /*002a*/ 	.short	(.L_25 - .L_24)
.L_24:
        /*002c*/ 	.word	0x00000000
        /*0030*/ 	.short	0x0001
        /*0032*/ 	.short	0x0008
        /*0034*/ 	.byte	0x00, 0xf5, 0x21, 0x00


	//----- nvinfo : EIATTR_KPARAM_INFO
	.align		4
.L_25:
        /*0038*/ 	.byte	0x04, 0x17
        /*003a*/ 	.short	(.L_27 - .L_26)
.L_26:
        /*003c*/ 	.word	0x00000000
        /*0040*/ 	.short	0x0000
        /*0042*/ 	.short	0x0000
        /*0044*/ 	.byte	0x00, 0xf5, 0x21, 0x00


	//----- nvinfo : EIATTR_SPARSE_MMA_MASK
	.align		4
.L_27:
        /*0048*/ 	.byte	0x03, 0x50
        /*004a*/ 	.short	0x0000


	//----- nvinfo : EIATTR_MAXREG_COUNT
	.align		4
        /*004c*/ 	.byte	0x03, 0x1b
        /*004e*/ 	.short	0x00ff


	//----- nvinfo : EIATTR_MERCURY_ISA_VERSION
	.align		4
        /*0050*/ 	.byte	0x03, 0x5f
        /*0052*/ 	.short	0x0101


	//----- nvinfo : EIATTR_VRC_CTA_INIT_COUNT
	.align		4
        /*0054*/ 	.byte	0x02, 0x4a
	.zero		1
	.zero		1


	//----- nvinfo : EIATTR_EXIT_INSTR_OFFSETS
	.align		4
        /*0058*/ 	.byte	0x04, 0x1c
        /*005a*/ 	.short	(.L_29 - .L_28)


	//   ....[0]....
.L_28:
        /*005c*/ 	.word	0x00000070


	//   ....[1]....
        /*0060*/ 	.word	0x000001a0


	//----- nvinfo : EIATTR_CBANK_PARAM_SIZE
	.align		4
.L_29:
        /*0064*/ 	.byte	0x03, 0x19
        /*0066*/ 	.short	0x001c


	//----- nvinfo : EIATTR_PARAM_CBANK
	.align		4
        /*0068*/ 	.byte	0x04, 0x0a
        /*006a*/ 	.short	(.L_31 - .L_30)
	.align		4
.L_30:
        /*006c*/ 	.word	index@(.nv.constant0._Z26callOperationSharedDynamicPiS_S_i)
        /*0070*/ 	.short	0x0380
        /*0072*/ 	.short	0x001c


	//----- nvinfo : EIATTR_SW_WAR
	.align		4
.L_31:
        /*0074*/ 	.byte	0x04, 0x36
        /*0076*/ 	.short	(.L_33 - .L_32)
.L_32:
        /*0078*/ 	.word	0x00000008
.L_33:


//--------------------- .nv.info._Z25callOperationSharedStaticPiS_S_i --------------------------
	.section	.nv.info._Z25callOperationSharedStaticPiS_S_i,"",@"SHT_CUDA_INFO"
	.sectionflags	@""
	.align	4


	//----- nvinfo : EIATTR_CUDA_API_VERSION
	.align		4
        /*0000*/ 	.byte	0x04, 0x37
        /*0002*/ 	.short	(.L_35 - .L_34)
.L_34:
        /*0004*/ 	.word	0x00000082


	//----- nvinfo : EIATTR_KPARAM_INFO
	.align		4
.L_35:
        /*0008*/ 	.byte	0x04, 0x17
        /*000a*/ 	.short	(.L_37 - .L_36)
.L_36:
        /*000c*/ 	.word	0x00000000
        /*0010*/ 	.short	0x0003
        /*0012*/ 	.short	0x0018
        /*0014*/ 	.byte	0x00, 0xf0, 0x11, 0x00


	//----- nvinfo : EIATTR_KPARAM_INFO
	.align		4
.L_37:
        /*0018*/ 	.byte	0x04, 0x17
        /*001a*/ 	.short	(.L_39 - .L_38)
.L_38:
        /*001c*/ 	.word	0x00000000
        /*0020*/ 	.short	0x0002
        /*0022*/ 	.short	0x0010
        /*0024*/ 	.byte	0x00, 0xf5, 0x21, 0x00


	//----- nvinfo : EIATTR_KPARAM_INFO
	.align		4
.L_39:
        /*0028*/ 	.byte	0x04, 0x17
        /*002a*/ 	.short	(.L_41 - .L_40)
.L_40:
        /*002c*/ 	.word	0x00000000
        /*0030*/ 	.short	0x0001
        /*0032*/ 	.short	0x0008
        /*0034*/ 	.byte	0x00, 0xf5, 0x21, 0x00


	//----- nvinfo : EIATTR_KPARAM_INFO
	.align		4
.L_41:
        /*0038*/ 	.byte	0x04, 0x17
        /*003a*/ 	.short	(.L_43 - .L_42)
.L_42:
        /*003c*/ 	.word	0x00000000
        /*0040*/ 	.short	0x0000
        /*0042*/ 	.short	0x0000
        /*0044*/ 	.byte	0x00, 0xf5, 0x21, 0x00


	//----- nvinfo : EIATTR_SPARSE_MMA_MASK
	.align		4
.L_43:
        /*0048*/ 	.byte	0x03, 0x50
        /*004a*/ 	.short	0x0000


	//----- nvinfo : EIATTR_MAXREG_COUNT
	.align		4
        /*004c*/ 	.byte	0x03, 0x1b
        /*004e*/ 	.short	0x00ff


	//----- nvinfo : EIATTR_MERCURY_ISA_VERSION
	.align		4
        /*0050*/ 	.byte	0x03, 0x5f
        /*0052*/ 	.short	0x0101


	//----- nvinfo : EIATTR_VRC_CTA_INIT_COUNT
	.align		4
        /*0054*/ 	.byte	0x02, 0x4a
	.zero		1
	.zero		1


	//----- nvinfo : EIATTR_EXIT_INSTR_OFFSETS
	.align		4
        /*0058*/ 	.byte	0x04, 0x1c
        /*005a*/ 	.short	(.L_45 - .L_44)


	//   ....[0]....
.L_44:
        /*005c*/ 	.word	0x00000070


	//   ....[1]....
        /*0060*/ 	.word	0x000001c0


	//----- nvinfo : EIATTR_CBANK_PARAM_SIZE
	.align		4
.L_45:
        /*0064*/ 	.byte	0x03, 0x19
        /*0066*/ 	.short	0x001c


	//----- nvinfo : EIATTR_PARAM_CBANK
	.align		4
        /*0068*/ 	.byte	0x04, 0x0a
        /*006a*/ 	.short	(.L_47 - .L_46)
	.align		4
.L_46:
        /*006c*/ 	.word	index@(.nv.constant0._Z25callOperationSharedStaticPiS_S_i)
        /*0070*/ 	.short	0x0380
        /*0072*/ 	.short	0x001c


	//----- nvinfo : EIATTR_SW_WAR
	.align		4
.L_47:
        /*0074*/ 	.byte	0x04, 0x36
        /*0076*/ 	.short	(.L_49 - .L_48)
.L_48:
        /*0078*/ 	.word	0x00000008
.L_49:


//--------------------- .nv.info._Z13callOperationPiS_S_i --------------------------
	.section	.nv.info._Z13callOperationPiS_S_i,"",@"SHT_CUDA_INFO"
	.sectionflags	@""
	.align	4


	//----- nvinfo : EIATTR_CUDA_API_VERSION
	.align		4
        /*0000*/ 	.byte	0x04, 0x37
        /*0002*/ 	.short	(.L_51 - .L_50)
.L_50:
        /*0004*/ 	.word	0x00000082


	//----- nvinfo : EIATTR_KPARAM_INFO
	.align		4
.L_51:
        /*0008*/ 	.byte	0x04, 0x17
        /*000a*/ 	.short	(.L_53 - .L_52)
.L_52:
        /*000c*/ 	.word	0x00000000
        /*0010*/ 	.short	0x0003
        /*0012*/ 	.short	0x0018
        /*0014*/ 	.byte	0x00, 0xf0, 0x11, 0x00


	//----- nvinfo : EIATTR_KPARAM_INFO
	.align		4
.L_53:
        /*0018*/ 	.byte	0x04, 0x17
        /*001a*/ 	.short	(.L_55 - .L_54)
.L_54:
        /*001c*/ 	.word	0x00000000
        /*0020*/ 	.short	0x0002
        /*0022*/ 	.short	0x0010
        /*0024*/ 	.byte	0x00, 0xf5, 0x21, 0x00


	//----- nvinfo : EIATTR_KPARAM_INFO
	.align		4
.L_55:
        /*0028*/ 	.byte	0x04, 0x17
        /*002a*/ 	.short	(.L_57 - .L_56)
.L_56:
        /*002c*/ 	.word	0x00000000
        /*0030*/ 	.short	0x0001
        /*0032*/ 	.short	0x0008
        /*0034*/ 	.byte	0x00, 0xf5, 0x21, 0x00


	//----- nvinfo : EIATTR_KPARAM_INFO
	.align		4
.L_57:
        /*0038*/ 	.byte	0x04, 0x17
        /*003a*/ 	.short	(.L_59 - .L_58)
.L_58:
        /*003c*/ 	.word	0x00000000
        /*0040*/ 	.short	0x0000
        /*0042*/ 	.short	0x0000
        /*0044*/ 	.byte	0x00, 0xf5, 0x21, 0x00


	//----- nvinfo : EIATTR_SPARSE_MMA_MASK
	.align		4
.L_59:
        /*0048*/ 	.byte	0x03, 0x50
        /*004a*/ 	.short	0x0000


	//----- nvinfo : EIATTR_MAXREG_COUNT
	.align		4
        /*004c*/ 	.byte	0x03, 0x1b
        /*004e*/ 	.short	0x00ff


	//----- nvinfo : EIATTR_MERCURY_ISA_VERSION
	.align		4
        /*0050*/ 	.byte	0x03, 0x5f
        /*0052*/ 	.short	0x0101


	//----- nvinfo : EIATTR_VRC_CTA_INIT_COUNT
	.align		4
        /*0054*/ 	.byte	0x02, 0x4a
	.zero		1
	.zero		1


	//----- nvinfo : EIATTR_EXIT_INSTR_OFFSETS
	.align		4
        /*0058*/ 	.byte	0x04, 0x1c
        /*005a*/ 	.short	(.L_61 - .L_60)


	//   ....[0]....
.L_60:
        /*005c*/ 	.word	0x00000070


	//   ....[1]....
        /*0060*/ 	.word	0x00000130


	//----- nvinfo : EIATTR_CBANK_PARAM_SIZE
	.align		4
.L_61:
        /*0064*/ 	.byte	0x03, 0x19
        /*0066*/ 	.short	0x001c


	//----- nvinfo : EIATTR_PARAM_CBANK
	.align		4
        /*0068*/ 	.byte	0x04, 0x0a
        /*006a*/ 	.short	(.L_63 - .L_62)
	.align		4
.L_62:
        /*006c*/ 	.word	index@(.nv.constant0._Z13callOperationPiS_S_i)
        /*0070*/ 	.short	0x0380
        /*0072*/ 	.short	0x001c


	//----- nvinfo : EIATTR_SW_WAR
	.align		4
.L_63:
        /*0074*/ 	.byte	0x04, 0x36
        /*0076*/ 	.short	(.L_65 - .L_64)
.L_64:
        /*0078*/ 	.word	0x00000008
.L_65:


//--------------------- .nv.callgraph             --------------------------
	.section	.nv.callgraph,"",@"SHT_CUDA_CALLGRAPH"
	.align	4
	.sectionentsize	8
	.align		4
        /*0000*/ 	.word	0x00000000
	.align		4
        /*0004*/ 	.word	0xffffffff
	.align		4
        /*0008*/ 	.word	0x00000000
	.align		4
        /*000c*/ 	.word	0xfffffffe
	.align		4
        /*0010*/ 	.word	0x00000000
	.align		4
        /*0014*/ 	.word	0xfffffffd
	.align		4
        /*0018*/ 	.word	0x00000000
	.align		4
        /*001c*/ 	.word	0xfffffffc


//--------------------- .text._Z26callOperationSharedDynamicPiS_S_i --------------------------
	.section	.text._Z26callOperationSharedDynamicPiS_S_i,"ax",@progbits
	.align	128
        .global         _Z26callOperationSharedDynamicPiS_S_i
        .type           _Z26callOperationSharedDynamicPiS_S_i,@function
        .size           _Z26callOperationSharedDynamicPiS_S_i,(.L_x_3 - _Z26callOperationSharedDynamicPiS_S_i)
        .other          _Z26callOperationSharedDynamicPiS_S_i,@"STO_CUDA_ENTRY STV_DEFAULT"
_Z26callOperationSharedDynamicPiS_S_i:
.text._Z26callOperationSharedDynamicPiS_S_i:
[----:B------:R-:W-:Y:S01]  /*0000*/  LDC R1, c[0x0][0x37c] ;  /* 0x0000df00ff017b82 */ /* 0x000fe20000000800 */
[----:B------:R-:W0:Y:S01]  /*0010*/  S2R R9, SR_CTAID.X ;  /* 0x0000000000097919 */ /* 0x000e220000002500 */
[----:B------:R-:W0:Y:S01]  /*0020*/  LDCU UR4, c[0x0][0x360] ;  /* 0x00006c00ff0477ac */ /* 0x000e220008000800 */
[----:B------:R-:W0:Y:S01]  /*0030*/  S2R R0, SR_TID.X ;  /* 0x0000000000007919 */ /* 0x000e220000002100 */
[----:B------:R-:W1:Y:S01]  /*0040*/  LDCU UR5, c[0x0][0x398] ;  /* 0x00007300ff0577ac */ /* 0x000e620008000800 */
[----:B0-----:R-:W-:-:S05]  /*0050*/  IMAD R9, R9, UR4, R0 ;  /* 0x0000000409097c24 */ /* 0x001fca000f8e0200 */
[----:B-1----:R-:W-:-:S13]  /*0060*/  ISETP.GE.AND P0, PT, R9, UR5, PT ;  /* 0x0000000509007c0c */ /* 0x002fda000bf06270 */
[----:B------:R-:W-:Y:S05]  /*0070*/  @P0 EXIT ;  /* 0x000000000000094d */ /* 0x000fea0003800000 */
[----:B------:R-:W0:Y:S01]  /*0080*/  LDC.64 R2, c[0x0][0x380] ;  /* 0x0000e000ff027b82 */ /* 0x000e220000000a00 */
[----:B------:R-:W1:Y:S07]  /*0090*/  LDCU.64 UR6, c[0x0][0x358] ;  /* 0x00006b00ff0677ac */ /* 0x000e6e0008000a00 */
[----:B------:R-:W2:Y:S08]  /*00a0*/  LDC.64 R4, c[0x0][0x388] ;  /* 0x0000e200ff047b82 */ /* 0x000eb00000000a00 */
[----:B------:R-:W3:Y:S01]  /*00b0*/  S2UR UR5, SR_CgaCtaId ;  /* 0x00000000000579c3 */ /* 0x000ee20000008800 */
[----:B0-----:R-:W-:-:S07]  /*00c0*/  IMAD.WIDE R2, R9, 0x4, R2 ;  /* 0x0000000409027825 */ /* 0x001fce00078e0202 */
[----:B------:R-:W0:Y:S01]  /*00d0*/  LDC.64 R6, c[0x0][0x390] ;  /* 0x0000e400ff067b82 */ /* 0x000e220000000a00 */
[----:B-1----:R-:W4:Y:S01]  /*00e0*/  LDG.E R2, desc[UR6][R2.64] ;  /* 0x0000000602027981 */ /* 0x002f22000c1e1900 */
[----:B--2---:R-:W-:-:S06]  /*00f0*/  IMAD.WIDE R4, R9, 0x4, R4 ;  /* 0x0000000409047825 */ /* 0x004fcc00078e0204 */
[----:B------:R-:W2:Y:S01]  /*0100*/  LDG.E R4, desc[UR6][R4.64] ;  /* 0x0000000604047981 */ /* 0x000ea2000c1e1900 */
[----:B------:R-:W-:Y:S02]  /*0110*/  UMOV UR4, 0x400 ;  /* 0x0000040000047882 */ /* 0x000fe40000000000 */
[----:B---3--:R-:W-:-:S06]  /*0120*/  ULEA UR4, UR5, UR4, 0x18 ;  /* 0x0000000405047291 */ /* 0x008fcc000f8ec0ff */
[C---:B------:R-:W-:Y:S01]  /*0130*/  LEA R11, R9.reuse, UR4, 0x2 ;  /* 0x00000004090b7c11 */ /* 0x040fe2000f8e10ff */
[----:B0-----:R-:W-:-:S04]  /*0140*/  IMAD.WIDE R6, R9, 0x4, R6 ;  /* 0x0000000409067825 */ /* 0x001fc800078e0206 */
[----:B----4-:R-:W-:Y:S01]  /*0150*/  STS [R11], R2 ;  /* 0x000000020b007388 */ /* 0x010fe20000000800 */
[----:B--2---:R-:W-:-:S03]  /*0160*/  VIADDMNMX R0, R2, -R4, RZ, !PT ;  /* 0x8000000402007246 */ /* 0x004fc600078001ff */
[----:B------:R-:W-:Y:S04]  /*0170*/  STS [R11+0x64], R4 ;  /* 0x000064040b007388 */ /* 0x000fe80000000800 */
[----:B------:R-:W-:Y:S04]  /*0180*/  STS [R11+0xc8], R0 ;  /* 0x0000c8000b007388 */ /* 0x000fe80000000800 */
[----:B------:R-:W-:Y:S01]  /*0190*/  STG.E desc[UR6][R6.64], R0 ;  /* 0x0000000006007986 */ /* 0x000fe2000c101906 */
[----:B------:R-:W-:Y:S05]  /*01a0*/  EXIT ;  /* 0x000000000000794d */ /* 0x000fea0003800000 */
.L_x_0:
[----:B------:R-:W-:-:S00]  /*01b0*/  BRA `(.L_x_0) ;  /* 0xfffffffc00fc7947 */ /* 0x000fc0000383ffff */
[----:B------:R-:W-:-:S00]  /*01c0*/  NOP ;  /* 0x0000000000007918 */ /* 0x000fc00000000000 */
        /* <DEDUP_REMOVED lines=11> */
.L_x_3:


//--------------------- .text._Z25callOperationSharedStaticPiS_S_i --------------------------
	.section	.text._Z25callOperationSharedStaticPiS_S_i,"ax",@progbits
	.align	128
        .global         _Z25callOperationSharedStaticPiS_S_i
        .type           _Z25callOperationSharedStaticPiS_S_i,@function
        .size           _Z25callOperationSharedStaticPiS_S_i,(.L_x_4 - _Z25callOperationSharedStaticPiS_S_i)
        .other          _Z25callOperationSharedStaticPiS_S_i,@"STO_CUDA_ENTRY STV_DEFAULT"
_Z25callOperationSharedStaticPiS_S_i:
.text._Z25callOperationSharedStaticPiS_S_i:
        /* <DEDUP_REMOVED lines=15> */
[----:B--2---:R-:W-:-:S05]  /*00f0*/  IMAD.WIDE R2, R9, 0x4, R2 ;  /* 0x0000000409027825 */ /* 0x004fca00078e0202 */
[----:B------:R0:W4:Y:S01]  /*0100*/  LDG.E R0, desc[UR8][R2.64] ;  /* 0x0000000802007981 */ /* 0x000122000c1e1900 */
[----:B------:R-:W-:Y:S02]  /*0110*/  UMOV UR4, 0x400 ;  /* 0x0000040000047882 */ /* 0x000fe40000000000 */
[----:B------:R-:W-:Y:S02]  /*0120*/  UIADD3 UR5, UPT, UPT, UR4, 0x64, URZ ;  /* 0x0000006404057890 */ /* 0x000fe4000fffe0ff */
[----:B---3--:R-:W-:Y:S02]  /*0130*/  ULEA UR4, UR6, UR4, 0x18 ;  /* 0x0000000406047291 */ /* 0x008fe4000f8ec0ff */
[----:B------:R-:W-:-:S04]  /*0140*/  ULEA UR5, UR6, UR5, 0x18 ;  /* 0x0000000506057291 */ /* 0x000fc8000f8ec0ff */
[C---:B------:R-:W-:Y:S01]  /*0150*/  LEA R11, R9.reuse, UR4, 0x2 ;  /* 0x00000004090b7c11 */ /* 0x040fe2000f8e10ff */
[C---:B0-----:R-:W-:Y:S01]  /*0160*/  IMAD.WIDE R2, R9.reuse, 0x4, R6 ;  /* 0x0000000409027825 */ /* 0x041fe200078e0206 */
[----:B------:R-:W-:Y:S02]  /*0170*/  LEA R8, R9, UR5, 0x2 ;  /* 0x0000000509087c11 */ /* 0x000fe4000f8e10ff */
[----:B----4-:R-:W-:Y:S01]  /*0180*/  VIADDMNMX R13, R0, -R5, RZ, !PT ;  /* 0x80000005000d7246 */ /* 0x010fe200078001ff */
[----:B------:R-:W-:Y:S04]  /*0190*/  STS [R11], R0 ;  /* 0x000000000b007388 */ /* 0x000fe80000000800 */
[----:B------:R-:W-:Y:S04]  /*01a0*/  STS [R8], R13 ;  /* 0x0000000d08007388 */ /* 0x000fe80000000800 */
[----:B------:R-:W-:Y:S01]  /*01b0*/  STG.E desc[UR8][R2.64], R13 ;  /* 0x0000000d02007986 */ /* 0x000fe2000c101908 */
[----:B------:R-:W-:Y:S05]  /*01c0*/  EXIT ;  /* 0x000000000000794d */ /* 0x000fea0003800000 */
.L_x_1:
        /* <DEDUP_REMOVED lines=11> */
.L_x_4:


//--------------------- .text._Z13callOperationPiS_S_i --------------------------
	.section	.text._Z13callOperationPiS_S_i,"ax",@progbits
	.align	128
        .global         _Z13callOperationPiS_S_i
        .type           _Z13callOperationPiS_S_i,@function
        .size           _Z13callOperationPiS_S_i,(.L_x_5 - _Z13callOperationPiS_S_i)
        .other          _Z13callOperationPiS_S_i,@"STO_CUDA_ENTRY STV_DEFAULT"
_Z13callOperationPiS_S_i:
.text._Z13callOperationPiS_S_i:
        /* <DEDUP_REMOVED lines=11> */
[----:B------:R-:W3:Y:S01]  /*00b0*/  LDC.64 R6, c[0x0][0x390] ;  /* 0x0000e400ff067b82 */ /* 0x000ee20000000a00 */
[----:B0-----:R-:W-:-:S06]  /*00c0*/  IMAD.WIDE R2, R9, 0x4, R2 ;  /* 0x0000000409027825 */ /* 0x001fcc00078e0202 */
[----:B-1----:R-:W4:Y:S01]  /*00d0*/  LDG.E R2, desc[UR4][R2.64] ;  /* 0x0000000402027981 */ /* 0x002f22000c1e1900 */
[----:B--2---:R-:W-:-:S06]  /*00e0*/  IMAD.WIDE R4, R9, 0x4, R4 ;  /* 0x0000000409047825 */ /* 0x004fcc00078e0204 */
[----:B------:R-:W4:Y:S01]  /*00f0*/  LDG.E R5, desc[UR4][R4.64] ;  /* 0x0000000404057981 */ /* 0x000f22000c1e1900 */
[----:B---3--:R-:W-:Y:S01]  /*0100*/  IMAD.WIDE R6, R9, 0x4, R6 ;  /* 0x0000000409067825 */ /* 0x008fe200078e0206 */
[----:B----4-:R-:W-:-:S05]  /*0110*/  VIADDMNMX R9, R2, -R5, RZ, !PT ;  /* 0x8000000502097246 */ /* 0x010fca00078001ff */
[----:B------:R-:W-:Y:S01]  /*0120*/  STG.E desc[UR4][R6.64], R9 ;  /* 0x0000000906007986 */ /* 0x000fe2000c101904 */
[----:B------:R-:W-:Y:S05]  /*0130*/  EXIT ;  /* 0x000000000000794d */ /* 0x000fea0003800000 */
.L_x_2:
        /* <DEDUP_REMOVED lines=12> */
.L_x_5:


//--------------------- .nv.shared._Z26callOperationSharedDynamicPiS_S_i --------------------------
	.section	.nv.shared._Z26callOperationSharedDynamicPiS_S_i,"aw",@nobits
	.sectionflags	@""
	.align	16
	.zero		1024


//--------------------- .nv.shared.reserved.0     --------------------------
	.section	.nv.shared.reserved.0,"aw",@nobits
	.weak		__nv_reservedSMEM_offset_0_alias
	.size		__nv_reservedSMEM_offset_0_alias, 0, 64
	.other		__nv_reservedSMEM_offset_0_alias,@"STO_CUDA_RESERVED_SHARED STV_DEFAULT"
__nv_reservedSMEM_offset_0_alias:
	.zero		0
	.zero		64


//--------------------- .nv.shared._Z25callOperationSharedStaticPiS_S_i --------------------------
	.section	.nv.shared._Z25callOperationSharedStaticPiS_S_i,"aw",@nobits
	.sectionflags	@""
	.align	16
.nv.shared._Z25callOperationSharedStaticPiS_S_i:
	.zero		1232


//--------------------- .nv.shared._Z13callOperationPiS_S_i --------------------------
	.section	.nv.shared._Z13callOperationPiS_S_i,"aw",@nobits
	.sectionflags	@""
	.align	16
	.zero		1024


//--------------------- .nv.constant0._Z26callOperationSharedDynamicPiS_S_i --------------------------
	.section	.nv.constant0._Z26callOperationSharedDynamicPiS_S_i,"a",@progbits
	.sectionflags	@""
	.align	4
.nv.constant0._Z26callOperationSharedDynamicPiS_S_i:
	.zero		924


//--------------------- .nv.constant0._Z25callOperationSharedStaticPiS_S_i --------------------------
	.section	.nv.constant0._Z25callOperationSharedStaticPiS_S_i,"a",@progbits
	.sectionflags	@""
	.align	4
.nv.constant0._Z25callOperationSharedStaticPiS_S_i:
	.zero		924


//--------------------- .nv.constant0._Z13callOperationPiS_S_i --------------------------
	.section	.nv.constant0._Z13callOperationPiS_S_i,"a",@progbits
	.sectionflags	@""
	.align	4
.nv.constant0._Z13callOperationPiS_S_i:
	.zero		924


//--------------------- SYMBOLS --------------------------

	.type		.nv.reservedSmem.offset0,@object
	.size		.nv.reservedSmem.offset0,0x4
	.type		.nv.reservedSmem.cap,@object
	.size		.nv.reservedSmem.cap,0x4
